//
// Generated by NVIDIA NVVM Compiler
//
// Compiler Build ID: CL-36424714
// Cuda compilation tools, release 13.0, V13.0.88
// Based on NVVM 20.0.0
//

.version 9.0
.target sm_100
.address_size 64

	// .globl	_Z9swizzlingPfS_i
// _ZZ9swizzlingPfS_iE4tile has been demoted

.visible .entry _Z9swizzlingPfS_i(
	.param .u64 .ptr .align 1 _Z9swizzlingPfS_i_param_0,
	.param .u64 .ptr .align 1 _Z9swizzlingPfS_i_param_1,
	.param .u32 _Z9swizzlingPfS_i_param_2
)
{
	.reg .pred 	%p<3>;
	.reg .b32 	%r<30>;
	.reg .b32 	%f<3>;
	.reg .b64 	%rd<9>;
	// demoted variable
	.shared .align 4 .b8 _ZZ9swizzlingPfS_iE4tile[1024];
	ld.param.u64 	%rd1, [_Z9swizzlingPfS_i_param_0];
	ld.param.u64 	%rd2, [_Z9swizzlingPfS_i_param_1];
	ld.param.u32 	%r10, [_Z9swizzlingPfS_i_param_2];
	mov.u32 	%r11, %ctaid.x;
	shl.b32 	%r1, %r11, 4;
	mov.u32 	%r2, %tid.x;
	add.s32 	%r3, %r1, %r2;
	mov.u32 	%r12, %ctaid.y;
	shl.b32 	%r4, %r12, 4;
	mov.u32 	%r5, %tid.y;
	add.s32 	%r13, %r4, %r5;
	max.s32 	%r14, %r3, %r13;
	setp.ge.s32 	%p1, %r14, %r10;
	@%p1 bra 	$L__BB0_2;
	cvta.to.global.u64 	%rd3, %rd1;
	mad.lo.s32 	%r15, %r10, %r13, %r3;
	mul.wide.s32 	%rd4, %r15, 4;
	add.s64 	%rd5, %rd3, %rd4;
	ld.global.f32 	%f1, [%rd5];
	shl.b32 	%r16, %r5, 6;
	mov.u32 	%r17, _ZZ9swizzlingPfS_iE4tile;
	add.s32 	%r18, %r17, %r16;
	xor.b32  	%r19, %r2, %r5;
	shl.b32 	%r20, %r19, 2;
	add.s32 	%r21, %r18, %r20;
	st.shared.f32 	[%r21], %f1;
$L__BB0_2:
	bar.sync 	0;
	add.s32 	%r7, %r4, %r2;
	add.s32 	%r8, %r1, %r5;
	max.s32 	%r22, %r7, %r8;
	setp.ge.s32 	%p2, %r22, %r10;
	@%p2 bra 	$L__BB0_4;
	xor.b32  	%r23, %r2, %r5;
	shl.b32 	%r24, %r23, 6;
	mov.u32 	%r25, _ZZ9swizzlingPfS_iE4tile;
	add.s32 	%r26, %r25, %r24;
	shl.b32 	%r27, %r5, 2;
	add.s32 	%r28, %r26, %r27;
	ld.shared.f32 	%f2, [%r28];
	mad.lo.s32 	%r29, %r10, %r8, %r7;
	cvta.to.global.u64 	%rd6, %rd2;
	mul.wide.s32 	%rd7, %r29, 4;
	add.s64 	%rd8, %rd6, %rd7;
	st.global.f32 	[%rd8], %f2;
$L__BB0_4:
	ret;

}


// ===== COMPILED SASS (sm_100) =====

	.target	sm_100

	.elftype	@"ET_EXEC"


//--------------------- .note.nv.tkinfo           --------------------------
	.section	.note.nv.tkinfo,"",@"SHT_NOTE"
	.sectionflags	@"SHF_NOTE_NV_TKINFO"
	.tkinfo
        /*0018*/ 	.word	0x00000002
        /*0030*/ 	.string	""
        /*0030*/ 	.string	"ptxas"
        /*0030*/ 	.string	"Cuda compilation tools, release 13.0, V13.0.88"
        /*0030*/ 	.string	"Build cuda_13.0.r13.0/compiler.36424714_0"
        /*0030*/ 	.string	"-arch sm_100 -m 64 "



//--------------------- .note.nv.cuinfo           --------------------------
	.section	.note.nv.cuinfo,"",@"SHT_NOTE"
	.sectionflags	@"SHF_NOTE_NV_CUINFO"
        /*0018*/ 	.short	0x0002
        /*001a*/ 	.short	0x0064
        /*001c*/ 	.short	0x0082
	.zero		2


//--------------------- .nv.info                  --------------------------
	.section	.nv.info,"",@"SHT_CUDA_INFO"
	.align	4


	//----- nvinfo : EIATTR_REGCOUNT
	.align		4
        /*0000*/ 	.byte	0x04, 0x2f
        /*0002*/ 	.short	(.L_1 - .L_0)
	.align		4
.L_0:
        /*0004*/ 	.word	index@(_Z9swizzlingPfS_i)
        /*0008*/ 	.word	0x0000000e


	//----- nvinfo : EIATTR_FRAME_SIZE
	.align		4
.L_1:
        /*000c*/ 	.byte	0x04, 0x11
        /*000e*/ 	.short	(.L_3 - .L_2)
	.align		4
.L_2:
        /*0010*/ 	.word	index@(_Z9swizzlingPfS_i)
        /*0014*/ 	.word	0x00000000


	//----- nvinfo : EIATTR_MIN_STACK_SIZE
	.align		4
.L_3:
        /*0018*/ 	.byte	0x04, 0x12
        /*001a*/ 	.short	(.L_5 - .L_4)
	.align		4
.L_4:
        /*001c*/ 	.word	index@(_Z9swizzlingPfS_i)
        /*0020*/ 	.word	0x00000000
.L_5:


//--------------------- .nv.compat                --------------------------
	.section	.nv.compat,"",@"SHT_CUDA_COMPAT_INFO"
	.align	4
        /*0000*/ 	.byte	0x02, 0x09, 0x00, 0x00, 0x02, 0x02, 0x01, 0x00, 0x02, 0x05, 0x05, 0x00, 0x03, 0x07, 0x01, 0x01
        /*0010*/ 	.byte	0x02, 0x03, 0x00, 0x00, 0x02, 0x06, 0x01, 0x00, 0x04, 0x0b, 0x08, 0x00, 0x09, 0x00, 0x00, 0x00
        /*0020*/ 	.byte	0x00, 0x00, 0x00, 0x00


//--------------------- .nv.info._Z9swizzlingPfS_i --------------------------
	.section	.nv.info._Z9swizzlingPfS_i,"",@"SHT_CUDA_INFO"
	.sectionflags	@""
	.align	4


	//----- nvinfo : EIATTR_CUDA_API_VERSION
	.align		4
        /*0000*/ 	.byte	0x04, 0x37
        /*0002*/ 	.short	(.L_7 - .L_6)
.L_6:
        /*0004*/ 	.word	0x00000082


	//----- nvinfo : EIATTR_KPARAM_INFO
	.align		4
.L_7:
        /*0008*/ 	.byte	0x04, 0x17
        /*000a*/ 	.short	(.L_9 - .L_8)
.L_8:
        /*000c*/ 	.word	0x00000000
        /*0010*/ 	.short	0x0002
        /*0012*/ 	.short	0x0010
        /*0014*/ 	.byte	0x00, 0xf0, 0x11, 0x00


	//----- nvinfo : EIATTR_KPARAM_INFO
	.align		4
.L_9:
        /*0018*/ 	.byte	0x04, 0x17
        /*001a*/ 	.short	(.L_11 - .L_10)
.L_10:
        /*001c*/ 	.word	0x00000000
        /*0020*/ 	.short	0x0001
        /*0022*/ 	.short	0x0008
        /*0024*/ 	.byte	0x00, 0xf5, 0x21, 0x00


	//----- nvinfo : EIATTR_KPARAM_INFO
	.align		4
.L_11:
        /*0028*/ 	.byte	0x04, 0x17
        /*002a*/ 	.short	(.L_13 - .L_12)
.L_12:
        /*002c*/ 	.word	0x00000000
        /*0030*/ 	.short	0x0000
        /*0032*/ 	.short	0x0000
        /*0034*/ 	.byte	0x00, 0xf5, 0x21, 0x00


	//----- nvinfo : EIATTR_SPARSE_MMA_MASK
	.align		4
.L_13:
        /*0038*/ 	.byte	0x03, 0x50
        /*003a*/ 	.short	0x0000


	//----- nvinfo : EIATTR_MAXREG_COUNT
	.align		4
        /*003c*/ 	.byte	0x03, 0x1b
        /*003e*/ 	.short	0x00ff


	//----- nvinfo : EIATTR_NUM_BARRIERS
	.align		4
        /*0040*/ 	.byte	0x02, 0x4c
        /*0042*/ 	.byte	0x01
	.zero		1


	//----- nvinfo : EIATTR_MERCURY_ISA_VERSION
	.align		4
        /*0044*/ 	.byte	0x03, 0x5f
        /*0046*/ 	.short	0x0101


	//----- nvinfo : EIATTR_VRC_CTA_INIT_COUNT
	.align		4
        /*0048*/ 	.byte	0x02, 0x4a
	.zero		1
	.zero		1


	//----- nvinfo : EIATTR_EXIT_INSTR_OFFSETS
	.align		4
        /*004c*/ 	.byte	0x04, 0x1c
        /*004e*/ 	.short	(.L_15 - .L_14)


	//   ....[0]....
.L_14:
        /*0050*/ 	.word	0x000001b0


	//   ....[1]....
        /*0054*/ 	.word	0x00000270


	//----- nvinfo : EIATTR_CBANK_PARAM_SIZE
	.align		4
.L_15:
        /*0058*/ 	.byte	0x03, 0x19
        /*005a*/ 	.short	0x0014


	//----- nvinfo : EIATTR_PARAM_CBANK
	.align		4
        /*005c*/ 	.byte	0x04, 0x0a
        /*005e*/ 	.short	(.L_17 - .L_16)
	.align		4
.L_16:
        /*0060*/ 	.word	index@(.nv.constant0._Z9swizzlingPfS_i)
        /*0064*/ 	.short	0x0380
        /*0066*/ 	.short	0x0014


	//----- nvinfo : EIATTR_SW_WAR
	.align		4
.L_17:
        /*0068*/ 	.byte	0x04, 0x36
        /*006a*/ 	.short	(.L_19 - .L_18)
.L_18:
        /*006c*/ 	.word	0x00000008
.L_19:


//--------------------- .nv.callgraph             --------------------------
	.section	.nv.callgraph,"",@"SHT_CUDA_CALLGRAPH"
	.align	4
	.sectionentsize	8
	.align		4
        /*0000*/ 	.word	0x00000000
	.align		4
        /*0004*/ 	.word	0xffffffff
	.align		4
        /*0008*/ 	.word	0x00000000
	.align		4
        /*000c*/ 	.word	0xfffffffe
	.align		4
        /*0010*/ 	.word	0x00000000
	.align		4
        /*0014*/ 	.word	0xfffffffd
	.align		4
        /*0018*/ 	.word	0x00000000
	.align		4
        /*001c*/ 	.word	0xfffffffc


//--------------------- .text._Z9swizzlingPfS_i   --------------------------
	.section	.text._Z9swizzlingPfS_i,"ax",@progbits
	.align	128
        .global         _Z9swizzlingPfS_i
        .type           _Z9swizzlingPfS_i,@function
        .size           _Z9swizzlingPfS_i,(.L_x_1 - _Z9swizzlingPfS_i)
        .other          _Z9swizzlingPfS_i,@"STO_CUDA_ENTRY STV_DEFAULT"
_Z9swizzlingPfS_i:
.text._Z9swizzlingPfS_i:
[----:B------:R-:W-:Y:S01]  /*0000*/  LDC R1, c[0x0][0x37c] ;  /* 0x0000df00ff017b82 */ /* 0x000fe20000000800 */
[----:B------:R-:W0:Y:S01]  /*0010*/  S2R R7, SR_CTAID.X ;  /* 0x0000000000077919 */ /* 0x000e220000002500 */
[----:B------:R-:W1:Y:S01]  /*0020*/  LDCU UR8, c[0x0][0x390] ;  /* 0x00007200ff0877ac */ /* 0x000e620008000800 */
[----:B------:R-:W0:Y:S01]  /*0030*/  S2R R8, SR_TID.X ;  /* 0x0000000000087919 */ /* 0x000e220000002100 */
[----:B------:R-:W2:Y:S01]  /*0040*/  LDCU.64 UR6, c[0x0][0x358] ;  /* 0x00006b00ff0677ac */ /* 0x000ea20008000a00 */
[----:B------:R-:W3:Y:S01]  /*0050*/  S2R R11, SR_TID.Y ;  /* 0x00000000000b7919 */ /* 0x000ee20000002200 */
[----:B------:R-:W3:Y:S01]  /*0060*/  S2R R9, SR_CTAID.Y ;  /* 0x0000000000097919 */ /* 0x000ee20000002600 */
[----:B0-----:R-:W-:Y:S02]  /*0070*/  IMAD R0, R7, 0x10, R8 ;  /* 0x0000001007007824 */ /* 0x001fe400078e0208 */
[----:B---3--:R-:W-:-:S05]  /*0080*/  IMAD R5, R9, 0x10, R11 ;  /* 0x0000001009057824 */ /* 0x008fca00078e020b */
[----:B------:R-:W-:-:S04]  /*0090*/  VIMNMX R2, PT, PT, R0, R5, !PT ;  /* 0x0000000500027248 */ /* 0x000fc80007fe0100 */
[----:B-1----:R-:W-:-:S13]  /*00a0*/  ISETP.GE.AND P0, PT, R2, UR8, PT ;  /* 0x0000000802007c0c */ /* 0x002fda000bf06270 */
[----:B------:R-:W0:Y:S01]  /*00b0*/  @!P0 LDC.64 R2, c[0x0][0x380] ;  /* 0x0000e000ff028b82 */ /* 0x000e220000000a00 */
[----:B------:R-:W-:-:S04]  /*00c0*/  @!P0 IMAD R5, R5, UR8, R0 ;  /* 0x0000000805058c24 */ /* 0x000fc8000f8e0200 */
[----:B0-----:R-:W-:-:S06]  /*00d0*/  @!P0 IMAD.WIDE R2, R5, 0x4, R2 ;  /* 0x0000000405028825 */ /* 0x001fcc00078e0202 */
[----:B--2---:R-:W2:Y:S01]  /*00e0*/  @!P0 LDG.E R2, desc[UR6][R2.64] ;  /* 0x0000000602028981 */ /* 0x004ea2000c1e1900 */
[----:B------:R-:W-:Y:S01]  /*00f0*/  @!P0 MOV R0, 0x400 ;  /* 0x0000040000008802 */ /* 0x000fe20000000f00 */
[----:B------:R-:W-:Y:S01]  /*0100*/  IMAD R7, R7, 0x10, R11 ;  /* 0x0000001007077824 */ /* 0x000fe200078e020b */
[----:B------:R-:W-:Y:S01]  /*0110*/  LEA R4, R9, R8, 0x4 ;  /* 0x0000000809047211 */ /* 0x000fe200078e20ff */
[----:B------:R-:W0:Y:S03]  /*0120*/  @!P0 S2R R5, SR_CgaCtaId ;  /* 0x0000000000058919 */ /* 0x000e260000008800 */
[----:B------:R-:W-:-:S04]  /*0130*/  VIMNMX R6, PT, PT, R4, R7, !PT ;  /* 0x0000000704067248 */ /* 0x000fc80007fe0100 */
[----:B------:R-:W-:Y:S02]  /*0140*/  ISETP.GE.AND P1, PT, R6, UR8, PT ;  /* 0x0000000806007c0c */ /* 0x000fe4000bf26270 */
[----:B0-----:R-:W-:Y:S02]  /*0150*/  @!P0 LEA R0, R5, R0, 0x18 ;  /* 0x0000000005008211 */ /* 0x001fe400078ec0ff */
[----:B------:R-:W-:-:S03]  /*0160*/  @!P0 LOP3.LUT R5, R8, R11, RZ, 0x3c, !PT ;  /* 0x0000000b08058212 */ /* 0x000fc600078e3cff */
[----:B------:R-:W-:-:S04]  /*0170*/  @!P0 IMAD R0, R11, 0x40, R0 ;  /* 0x000000400b008824 */ /* 0x000fc800078e0200 */
[----:B------:R-:W-:-:S05]  /*0180*/  @!P0 IMAD R5, R5, 0x4, R0 ;  /* 0x0000000405058824 */ /* 0x000fca00078e0200 */
[----:B--2---:R0:W-:Y:S01]  /*0190*/  @!P0 STS [R5], R2 ;  /* 0x0000000205008388 */ /* 0x0041e20000000800 */
[----:B------:R-:W-:Y:S06]  /*01a0*/  BAR.SYNC.DEFER_BLOCKING 0x0 ;  /* 0x0000000000007b1d */ /* 0x000fec0000010000 */
[----:B------:R-:W-:Y:S05]  /*01b0*/  @P1 EXIT ;  /* 0x000000000000194d */ /* 0x000fea0003800000 */
[----:B------:R-:W1:Y:S01]  /*01c0*/  S2UR UR5, SR_CgaCtaId ;  /* 0x00000000000579c3 */ /* 0x000e620000008800 */
[----:B------:R-:W-:Y:S01]  /*01d0*/  UMOV UR4, 0x400 ;  /* 0x0000040000047882 */ /* 0x000fe20000000000 */
[----:B------:R-:W-:Y:S01]  /*01e0*/  LOP3.LUT R0, R8, R11, RZ, 0x3c, !PT ;  /* 0x0000000b08007212 */ /* 0x000fe200078e3cff */
[----:B------:R-:W-:-:S05]  /*01f0*/  IMAD R7, R7, UR8, R4 ;  /* 0x0000000807077c24 */ /* 0x000fca000f8e0204 */
[----:B0-----:R-:W0:Y:S01]  /*0200*/  LDC.64 R2, c[0x0][0x388] ;  /* 0x0000e200ff027b82 */ /* 0x001e220000000a00 */
[----:B-1----:R-:W-:-:S06]  /*0210*/  ULEA UR4, UR5, UR4, 0x18 ;  /* 0x0000000405047291 */ /* 0x002fcc000f8ec0ff */
[----:B------:R-:W-:Y:S01]  /*0220*/  LEA R0, R0, UR4, 0x6 ;  /* 0x0000000400007c11 */ /* 0x000fe2000f8e30ff */
[----:B0-----:R-:W-:-:S03]  /*0230*/  IMAD.WIDE R2, R7, 0x4, R2 ;  /* 0x0000000407027825 */ /* 0x001fc600078e0202 */
[----:B------:R-:W-:-:S05]  /*0240*/  LEA R0, R11, R0, 0x2 ;  /* 0x000000000b007211 */ /* 0x000fca00078e10ff */
[----:B------:R-:W0:Y:S04]  /*0250*/  LDS R5, [R0] ;  /* 0x0000000000057984 */ /* 0x000e280000000800 */
[----:B0-----:R-:W-:Y:S01]  /*0260*/  STG.E desc[UR6][R2.64], R5 ;  /* 0x0000000502007986 */ /* 0x001fe2000c101906 */
[----:B------:R-:W-:Y:S05]  /*0270*/  EXIT ;  /* 0x000000000000794d */ /* 0x000fea0003800000 */
.L_x_0:
[----:B------:R-:W-:-:S00]  /*0280*/  BRA `(.L_x_0) ;  /* 0xfffffffc00fc7947 */ /* 0x000fc0000383ffff */
[----:B------:R-:W-:-:S00]  /*0290*/  NOP ;  /* 0x0000000000007918 */ /* 0x000fc00000000000 */
        /* <DEDUP_REMOVED lines=14> */
.L_x_1:


//--------------------- .nv.shared._Z9swizzlingPfS_i --------------------------
	.section	.nv.shared._Z9swizzlingPfS_i,"aw",@nobits
	.sectionflags	@""
	.align	4
.nv.shared._Z9swizzlingPfS_i:
	.zero		2048


//--------------------- .nv.shared.reserved.0     --------------------------
	.section	.nv.shared.reserved.0,"aw",@nobits
	.weak		__nv_reservedSMEM_offset_0_alias
	.size		__nv_reservedSMEM_offset_0_alias, 0, 64
	.other		__nv_reservedSMEM_offset_0_alias,@"STO_CUDA_RESERVED_SHARED STV_DEFAULT"
__nv_reservedSMEM_offset_0_alias:
	.zero		0
	.zero		64


//--------------------- .nv.constant0._Z9swizzlingPfS_i --------------------------
	.section	.nv.constant0._Z9swizzlingPfS_i,"a",@progbits
	.sectionflags	@""
	.align	4
.nv.constant0._Z9swizzlingPfS_i:
	.zero		916


//--------------------- SYMBOLS --------------------------

	.type		.nv.reservedSmem.offset0,@object
	.size		.nv.reservedSmem.offset0,0x4
	.type		.nv.reservedSmem.cap,@object
	.size		.nv.reservedSmem.cap,0x4
